//
// Generated by NVIDIA NVVM Compiler
//
// Compiler Build ID: CL-36424714
// Cuda compilation tools, release 13.0, V13.0.88
// Based on NVVM 20.0.0
//

.version 9.0
.target sm_100
.address_size 64

	// .globl	_Z8myKernelPf

.visible .entry _Z8myKernelPf(
	.param .u64 .ptr .align 1 _Z8myKernelPf_param_0
)
{
	.reg .b32 	%r<2>;
	.reg .b32 	%f<2>;
	.reg .b64 	%rd<5>;

	ld.param.u64 	%rd1, [_Z8myKernelPf_param_0];
	cvta.to.global.u64 	%rd2, %rd1;
	mov.u32 	%r1, %tid.x;
	cvt.rn.f32.u32 	%f1, %r1;
	mul.wide.u32 	%rd3, %r1, 4;
	add.s64 	%rd4, %rd2, %rd3;
	st.global.f32 	[%rd4], %f1;
	ret;

}


// ===== COMPILED SASS (sm_100) =====

	.target	sm_100

	.elftype	@"ET_EXEC"


//--------------------- .note.nv.tkinfo           --------------------------
	.section	.note.nv.tkinfo,"",@"SHT_NOTE"
	.sectionflags	@"SHF_NOTE_NV_TKINFO"
	.tkinfo
        /*0018*/ 	.word	0x00000002
        /*0030*/ 	.string	""
        /*0030*/ 	.string	"ptxas"
        /*0030*/ 	.string	"Cuda compilation tools, release 13.0, V13.0.88"
        /*0030*/ 	.string	"Build cuda_13.0.r13.0/compiler.36424714_0"
        /*0030*/ 	.string	"-arch sm_100 -m 64 "



//--------------------- .note.nv.cuinfo           --------------------------
	.section	.note.nv.cuinfo,"",@"SHT_NOTE"
	.sectionflags	@"SHF_NOTE_NV_CUINFO"
        /*0018*/ 	.short	0x0002
        /*001a*/ 	.short	0x0064
        /*001c*/ 	.short	0x0082
	.zero		2


//--------------------- .nv.info                  --------------------------
	.section	.nv.info,"",@"SHT_CUDA_INFO"
	.align	4


	//----- nvinfo : EIATTR_REGCOUNT
	.align		4
        /*0000*/ 	.byte	0x04, 0x2f
        /*0002*/ 	.short	(.L_1 - .L_0)
	.align		4
.L_0:
        /*0004*/ 	.word	index@(_Z8myKernelPf)
        /*0008*/ 	.word	0x00000008


	//----- nvinfo : EIATTR_FRAME_SIZE
	.align		4
.L_1:
        /*000c*/ 	.byte	0x04, 0x11
        /*000e*/ 	.short	(.L_3 - .L_2)
	.align		4
.L_2:
        /*0010*/ 	.word	index@(_Z8myKernelPf)
        /*0014*/ 	.word	0x00000000


	//----- nvinfo : EIATTR_MIN_STACK_SIZE
	.align		4
.L_3:
        /*0018*/ 	.byte	0x04, 0x12
        /*001a*/ 	.short	(.L_5 - .L_4)
	.align		4
.L_4:
        /*001c*/ 	.word	index@(_Z8myKernelPf)
        /*0020*/ 	.word	0x00000000
.L_5:


//--------------------- .nv.compat                --------------------------
	.section	.nv.compat,"",@"SHT_CUDA_COMPAT_INFO"
	.align	4
        /*0000*/ 	.byte	0x02, 0x09, 0x00, 0x00, 0x02, 0x02, 0x01, 0x00, 0x02, 0x05, 0x05, 0x00, 0x03, 0x07, 0x01, 0x01
        /*0010*/ 	.byte	0x02, 0x03, 0x00, 0x00, 0x02, 0x06, 0x01, 0x00, 0x04, 0x0b, 0x08, 0x00, 0x09, 0x00, 0x00, 0x00
        /*0020*/ 	.byte	0x00, 0x00, 0x00, 0x00


//--------------------- .nv.info._Z8myKernelPf    --------------------------
	.section	.nv.info._Z8myKernelPf,"",@"SHT_CUDA_INFO"
	.sectionflags	@""
	.align	4


	//----- nvinfo : EIATTR_CUDA_API_VERSION
	.align		4
        /*0000*/ 	.byte	0x04, 0x37
        /*0002*/ 	.short	(.L_7 - .L_6)
.L_6:
        /*0004*/ 	.word	0x00000082


	//----- nvinfo : EIATTR_KPARAM_INFO
	.align		4
.L_7:
        /*0008*/ 	.byte	0x04, 0x17
        /*000a*/ 	.short	(.L_9 - .L_8)
.L_8:
        /*000c*/ 	.word	0x00000000
        /*0010*/ 	.short	0x0000
        /*0012*/ 	.short	0x0000
        /*0014*/ 	.byte	0x00, 0xf5, 0x21, 0x00


	//----- nvinfo : EIATTR_SPARSE_MMA_MASK
	.align		4
.L_9:
        /*0018*/ 	.byte	0x03, 0x50
        /*001a*/ 	.short	0x0000


	//----- nvinfo : EIATTR_MAXREG_COUNT
	.align		4
        /*001c*/ 	.byte	0x03, 0x1b
        /*001e*/ 	.short	0x00ff


	//----- nvinfo : EIATTR_MERCURY_ISA_VERSION
	.align		4
        /*0020*/ 	.byte	0x03, 0x5f
        /*0022*/ 	.short	0x0101


	//----- nvinfo : EIATTR_VRC_CTA_INIT_COUNT
	.align		4
        /*0024*/ 	.byte	0x02, 0x4a
	.zero		1
	.zero		1


	//----- nvinfo : EIATTR_EXIT_INSTR_OFFSETS
	.align		4
        /*0028*/ 	.byte	0x04, 0x1c
        /*002a*/ 	.short	(.L_11 - .L_10)


	//   ....[0]....
.L_10:
        /*002c*/ 	.word	0x00000070


	//----- nvinfo : EIATTR_CBANK_PARAM_SIZE
	.align		4
.L_11:
        /*0030*/ 	.byte	0x03, 0x19
        /*0032*/ 	.short	0x0008


	//----- nvinfo : EIATTR_PARAM_CBANK
	.align		4
        /*0034*/ 	.byte	0x04, 0x0a
        /*0036*/ 	.short	(.L_13 - .L_12)
	.align		4
.L_12:
        /*0038*/ 	.word	index@(.nv.constant0._Z8myKernelPf)
        /*003c*/ 	.short	0x0380
        /*003e*/ 	.short	0x0008


	//----- nvinfo : EIATTR_SW_WAR
	.align		4
.L_13:
        /*0040*/ 	.byte	0x04, 0x36
        /*0042*/ 	.short	(.L_15 - .L_14)
.L_14:
        /*0044*/ 	.word	0x00000008
.L_15:


//--------------------- .nv.callgraph             --------------------------
	.section	.nv.callgraph,"",@"SHT_CUDA_CALLGRAPH"
	.align	4
	.sectionentsize	8
	.align		4
        /*0000*/ 	.word	0x00000000
	.align		4
        /*0004*/ 	.word	0xffffffff
	.align		4
        /*0008*/ 	.word	0x00000000
	.align		4
        /*000c*/ 	.word	0xfffffffe
	.align		4
        /*0010*/ 	.word	0x00000000
	.align		4
        /*0014*/ 	.word	0xfffffffd
	.align		4
        /*0018*/ 	.word	0x00000000
	.align		4
        /*001c*/ 	.word	0xfffffffc


//--------------------- .text._Z8myKernelPf       --------------------------
	.section	.text._Z8myKernelPf,"ax",@progbits
	.align	128
        .global         _Z8myKernelPf
        .type           _Z8myKernelPf,@function
        .size           _Z8myKernelPf,(.L_x_1 - _Z8myKernelPf)
        .other          _Z8myKernelPf,@"STO_CUDA_ENTRY STV_DEFAULT"
_Z8myKernelPf:
.text._Z8myKernelPf:
[----:B------:R-:W-:Y:S01]  /*0000*/  LDC R1, c[0x0][0x37c] ;  /* 0x0000df00ff017b82 */ /* 0x000fe20000000800 */
[----:B------:R-:W0:Y:S07]  /*0010*/  S2R R5, SR_TID.X ;  /* 0x0000000000057919 */ /* 0x000e2e0000002100 */
[----:B------:R-:W0:Y:S01]  /*0020*/  LDC.64 R2, c[0x0][0x380] ;  /* 0x0000e000ff027b82 */ /* 0x000e220000000a00 */
[----:B------:R-:W1:Y:S01]  /*0030*/  LDCU.64 UR4, c[0x0][0x358] ;  /* 0x00006b00ff0477ac */ /* 0x000e620008000a00 */
[----:B0-----:R-:W-:Y:S01]  /*0040*/  IMAD.WIDE.U32 R2, R5, 0x4, R2 ;  /* 0x0000000405027825 */ /* 0x001fe200078e0002 */
[----:B------:R-:W-:-:S05]  /*0050*/  I2FP.F32.U32 R5, R5 ;  /* 0x0000000500057245 */ /* 0x000fca0000201000 */
[----:B-1----:R-:W-:Y:S01]  /*0060*/  STG.E desc[UR4][R2.64], R5 ;  /* 0x0000000502007986 */ /* 0x002fe2000c101904 */
[----:B------:R-:W-:Y:S05]  /*0070*/  EXIT ;  /* 0x000000000000794d */ /* 0x000fea0003800000 */
.L_x_0:
[----:B------:R-:W-:-:S00]  /*0080*/  BRA `(.L_x_0) ;  /* 0xfffffffc00fc7947 */ /* 0x000fc0000383ffff */
[----:B------:R-:W-:-:S00]  /*0090*/  NOP ;  /* 0x0000000000007918 */ /* 0x000fc00000000000 */
        /* <DEDUP_REMOVED lines=14> */
.L_x_1:


//--------------------- .nv.shared.reserved.0     --------------------------
	.section	.nv.shared.reserved.0,"aw",@nobits
	.weak		__nv_reservedSMEM_offset_0_alias
	.size		__nv_reservedSMEM_offset_0_alias, 0, 64
	.other		__nv_reservedSMEM_offset_0_alias,@"STO_CUDA_RESERVED_SHARED STV_DEFAULT"
__nv_reservedSMEM_offset_0_alias:
	.zero		0
	.zero		64


//--------------------- .nv.constant0._Z8myKernelPf --------------------------
	.section	.nv.constant0._Z8myKernelPf,"a",@progbits
	.sectionflags	@""
	.align	4
.nv.constant0._Z8myKernelPf:
	.zero		904


//--------------------- SYMBOLS --------------------------

	.type		.nv.reservedSmem.offset0,@object
	.size		.nv.reservedSmem.offset0,0x4
